	.headerflags	@"EF_CUDA_TEXMODE_UNIFIED EF_CUDA_64BIT_ADDRESS EF_CUDA_ACCELERATORS EF_CUDA_SM90 EF_CUDA_VIRTUAL_SM(EF_CUDA_SM90)"
	.elftype	@"ET_EXEC"


//--------------------- .nv.info                  --------------------------
	.section	.nv.info,"",@"SHT_CUDA_INFO"
	.align	4


	//----- nvinfo : EIATTR_REGCOUNT
	.align		4
        /*0000*/ 	.byte	0x04, 0x2f
        /*0002*/ 	.short	(.L_1 - .L_0)
	.align		4
.L_0:
        /*0004*/ 	.word	index@(triton_poi_fused_cat_57)
        /*0008*/ 	.word	0x00000018


	//----- nvinfo : EIATTR_MIN_STACK_SIZE
	.align		4
.L_1:
        /*000c*/ 	.byte	0x04, 0x12
        /*000e*/ 	.short	(.L_3 - .L_2)
	.align		4
.L_2:
        /*0010*/ 	.word	index@(triton_poi_fused_cat_57)
        /*0014*/ 	.word	0x00000000


	//----- nvinfo : EIATTR_FRAME_SIZE
	.align		4
.L_3:
        /*0018*/ 	.byte	0x04, 0x11
        /*001a*/ 	.short	(.L_5 - .L_4)
	.align		4
.L_4:
        /*001c*/ 	.word	index@(triton_poi_fused_cat_57)
        /*0020*/ 	.word	0x00000000


	//----- nvinfo : EIATTR_MIN_STACK_SIZE
	.align		4
.L_5:
        /*0024*/ 	.byte	0x04, 0x12
        /*0026*/ 	.short	(.L_7 - .L_6)
	.align		4
.L_6:
        /*0028*/ 	.word	index@(triton_poi_fused_cat_57)
        /*002c*/ 	.word	0x00000000
.L_7:


//--------------------- .nv.info.triton_poi_fused_cat_57 --------------------------
	.section	.nv.info.triton_poi_fused_cat_57,"",@"SHT_CUDA_INFO"
	.sectionflags	@""
	.align	4


	//----- nvinfo : EIATTR_CUDA_API_VERSION
	.align		4
        /*0000*/ 	.byte	0x04, 0x37
        /*0002*/ 	.short	(.L_9 - .L_8)
.L_8:
        /*0004*/ 	.word	0x0000007c


	//----- nvinfo : EIATTR_KPARAM_INFO
	.align		4
.L_9:
        /*0008*/ 	.byte	0x04, 0x17
        /*000a*/ 	.short	(.L_11 - .L_10)
.L_10:
        /*000c*/ 	.word	0x00000000
        /*0010*/ 	.short	0x0009
        /*0012*/ 	.short	0x0048
        /*0014*/ 	.byte	0x00, 0xf0, 0x11, 0x00


	//----- nvinfo : EIATTR_KPARAM_INFO
	.align		4
.L_11:
        /*0018*/ 	.byte	0x04, 0x17
        /*001a*/ 	.short	(.L_13 - .L_12)
.L_12:
        /*001c*/ 	.word	0x00000000
        /*0020*/ 	.short	0x0008
        /*0022*/ 	.short	0x0040
        /*0024*/ 	.byte	0x00, 0xf4, 0x21, 0x00


	//----- nvinfo : EIATTR_KPARAM_INFO
	.align		4
.L_13:
        /*0028*/ 	.byte	0x04, 0x17
        /*002a*/ 	.short	(.L_15 - .L_14)
.L_14:
        /*002c*/ 	.word	0x00000000
        /*0030*/ 	.short	0x0007
        /*0032*/ 	.short	0x0038
        /*0034*/ 	.byte	0x00, 0xf4, 0x21, 0x00


	//----- nvinfo : EIATTR_KPARAM_INFO
	.align		4
.L_15:
        /*0038*/ 	.byte	0x04, 0x17
        /*003a*/ 	.short	(.L_17 - .L_16)
.L_16:
        /*003c*/ 	.word	0x00000000
        /*0040*/ 	.short	0x0006
        /*0042*/ 	.short	0x0030
        /*0044*/ 	.byte	0x00, 0xf4, 0x21, 0x00


	//----- nvinfo : EIATTR_KPARAM_INFO
	.align		4
.L_17:
        /*0048*/ 	.byte	0x04, 0x17
        /*004a*/ 	.short	(.L_19 - .L_18)
.L_18:
        /*004c*/ 	.word	0x00000000
        /*0050*/ 	.short	0x0005
        /*0052*/ 	.short	0x0028
        /*0054*/ 	.byte	0x00, 0xf4, 0x21, 0x00


	//----- nvinfo : EIATTR_KPARAM_INFO
	.align		4
.L_19:
        /*0058*/ 	.byte	0x04, 0x17
        /*005a*/ 	.short	(.L_21 - .L_20)
.L_20:
        /*005c*/ 	.word	0x00000000
        /*0060*/ 	.short	0x0004
        /*0062*/ 	.short	0x0020
        /*0064*/ 	.byte	0x00, 0xf4, 0x21, 0x00


	//----- nvinfo : EIATTR_KPARAM_INFO
	.align		4
.L_21:
        /*0068*/ 	.byte	0x04, 0x17
        /*006a*/ 	.short	(.L_23 - .L_22)
.L_22:
        /*006c*/ 	.word	0x00000000
        /*0070*/ 	.short	0x0003
        /*0072*/ 	.short	0x0018
        /*0074*/ 	.byte	0x00, 0xf4, 0x21, 0x00


	//----- nvinfo : EIATTR_KPARAM_INFO
	.align		4
.L_23:
        /*0078*/ 	.byte	0x04, 0x17
        /*007a*/ 	.short	(.L_25 - .L_24)
.L_24:
        /*007c*/ 	.word	0x00000000
        /*0080*/ 	.short	0x0002
        /*0082*/ 	.short	0x0010
        /*0084*/ 	.byte	0x00, 0xf4, 0x21, 0x00


	//----- nvinfo : EIATTR_KPARAM_INFO
	.align		4
.L_25:
        /*0088*/ 	.byte	0x04, 0x17
        /*008a*/ 	.short	(.L_27 - .L_26)
.L_26:
        /*008c*/ 	.word	0x00000000
        /*0090*/ 	.short	0x0001
        /*0092*/ 	.short	0x0008
        /*0094*/ 	.byte	0x00, 0xf4, 0x21, 0x00


	//----- nvinfo : EIATTR_KPARAM_INFO
	.align		4
.L_27:
        /*0098*/ 	.byte	0x04, 0x17
        /*009a*/ 	.short	(.L_29 - .L_28)
.L_28:
        /*009c*/ 	.word	0x00000000
        /*00a0*/ 	.short	0x0000
        /*00a2*/ 	.short	0x0000
        /*00a4*/ 	.byte	0x00, 0xf4, 0x21, 0x00


	//----- nvinfo : EIATTR_SPARSE_MMA_MASK
	.align		4
.L_29:
        /*00a8*/ 	.byte	0x03, 0x50
        /*00aa*/ 	.short	0x0000


	//----- nvinfo : EIATTR_MAXREG_COUNT
	.align		4
        /*00ac*/ 	.byte	0x03, 0x1b
        /*00ae*/ 	.short	0x00ff


	//----- nvinfo : EIATTR_EXIT_INSTR_OFFSETS
	.align		4
        /*00b0*/ 	.byte	0x04, 0x1c
        /*00b2*/ 	.short	(.L_31 - .L_30)


	//   ....[0]....
.L_30:
        /*00b4*/ 	.word	0x000006f0


	//----- nvinfo : EIATTR_REQNTID
	.align		4
.L_31:
        /*00b8*/ 	.byte	0x04, 0x10
        /*00ba*/ 	.short	(.L_33 - .L_32)
.L_32:
        /*00bc*/ 	.word	0x00000080
        /*00c0*/ 	.word	0x00000001
        /*00c4*/ 	.word	0x00000001


	//----- nvinfo : EIATTR_CBANK_PARAM_SIZE
	.align		4
.L_33:
        /*00c8*/ 	.byte	0x03, 0x19
        /*00ca*/ 	.short	0x004c


	//----- nvinfo : EIATTR_PARAM_CBANK
	.align		4
        /*00cc*/ 	.byte	0x04, 0x0a
        /*00ce*/ 	.short	(.L_35 - .L_34)
	.align		4
.L_34:
        /*00d0*/ 	.word	index@(.nv.constant0.triton_poi_fused_cat_57)
        /*00d4*/ 	.short	0x0210
        /*00d6*/ 	.short	0x004c


	//----- nvinfo : EIATTR_SW_WAR
	.align		4
.L_35:
        /*00d8*/ 	.byte	0x04, 0x36
        /*00da*/ 	.short	(.L_37 - .L_36)
.L_36:
        /*00dc*/ 	.word	0x00000008
.L_37:


//--------------------- .nv.callgraph             --------------------------
	.section	.nv.callgraph,"",@"SHT_CUDA_CALLGRAPH"
	.align	4
	.sectionentsize	8
	.align		4
        /*0000*/ 	.word	0x00000000
	.align		4
        /*0004*/ 	.word	0xffffffff
	.align		4
        /*0008*/ 	.word	0x00000000
	.align		4
        /*000c*/ 	.word	0xfffffffe
	.align		4
        /*0010*/ 	.word	0x00000000
	.align		4
        /*0014*/ 	.word	0xfffffffd
	.align		4
        /*0018*/ 	.word	0x00000000
	.align		4
        /*001c*/ 	.word	0xfffffffc


//--------------------- .text.triton_poi_fused_cat_57 --------------------------
	.section	.text.triton_poi_fused_cat_57,"ax",@progbits
	.align	128
        .global         triton_poi_fused_cat_57
        .type           triton_poi_fused_cat_57,@function
        .size           triton_poi_fused_cat_57,(.L_x_1 - triton_poi_fused_cat_57)
        .other          triton_poi_fused_cat_57,@"STO_CUDA_ENTRY STV_DEFAULT"
triton_poi_fused_cat_57:
.text.triton_poi_fused_cat_57:
[----:B------:R-:W-:Y:S01]  /*0000*/  LDC R1, c[0x0][0x28] ;  /* 0x00000a00ff017b82 */ /* 0x000fe20000000800 */
[----:B------:R-:W1:Y:S07]  /*0010*/  S2R R2, SR_TID.X ;  /* 0x0000000000027919 */ /* 0x000e6e0000002100 */
[----:B------:R-:W2:Y:S01]  /*0020*/  LDC.64 R14, c[0x0][0x218] ;  /* 0x00008600ff0e7b82 */ /* 0x000ea20000000a00 */
[----:B------:R-:W-:Y:S01]  /*0030*/  ULDC.64 UR4, c[0x0][0x208] ;  /* 0x0000820000047ab9 */ /* 0x000fe20000000a00 */
[----:B------:R-:W-:Y:S01]  /*0040*/  ULDC.64 UR6, c[0x0][0x228] ;  /* 0x00008a0000067ab9 */ /* 0x000fe20000000a00 */
[----:B------:R-:W3:Y:S05]  /*0050*/  S2R R3, SR_CTAID.X ;  /* 0x0000000000037919 */ /* 0x000eea0000002500 */
[----:B------:R-:W4:Y:S08]  /*0060*/  LDC.64 R10, c[0x0][0x220] ;  /* 0x00008800ff0a7b82 */ /* 0x000f300000000a00 */
[----:B------:R-:W5:Y:S01]  /*0070*/  LDC.64 R12, c[0x0][0x230] ;  /* 0x00008c00ff0c7b82 */ /* 0x000f620000000a00 */
[----:B-1----:R-:W-:-:S05]  /*0080*/  LOP3.LUT R2, R2, 0x7f, RZ, 0xc0, !PT ;  /* 0x0000007f02027812 */ /* 0x002fca00078ec0ff */
[----:B---3--:R-:W-:-:S05]  /*0090*/  IMAD R2, R3, 0x80, R2 ;  /* 0x0000008003027824 */ /* 0x008fca00078e0202 */
[----:B------:R-:W-:-:S04]  /*00a0*/  SHF.R.S32.HI R7, RZ, 0x1f, R2 ;  /* 0x0000001fff077819 */ /* 0x000fc80000011402 */
[CC--:B------:R-:W-:Y:S02]  /*00b0*/  LEA.HI R0, R7.reuse, R2.reuse, RZ, 0x6 ;  /* 0x0000000207007211 */ /* 0x0c0fe400078f30ff */
[----:B------:R-:W-:Y:S02]  /*00c0*/  LEA.HI R5, R7, R2, RZ, 0x3 ;  /* 0x0000000207057211 */ /* 0x000fe400078f18ff */
[----:B------:R-:W-:Y:S02]  /*00d0*/  SHF.R.S32.HI R3, RZ, 0x6, R0 ;  /* 0x00000006ff037819 */ /* 0x000fe40000011400 */
[----:B------:R-:W-:Y:S02]  /*00e0*/  SHF.R.S32.HI R6, RZ, 0x3, R5 ;  /* 0x00000003ff067819 */ /* 0x000fe40000011405 */
[----:B------:R-:W-:Y:S02]  /*00f0*/  LEA.HI R4, R3, R3, RZ, 0x7 ;  /* 0x0000000303047211 */ /* 0x000fe400078f38ff */
[----:B------:R-:W-:-:S02]  /*0100*/  LEA.HI R8, R6, R6, RZ, 0x3 ;  /* 0x0000000606087211 */ /* 0x000fc400078f18ff */
[----:B------:R-:W-:Y:S02]  /*0110*/  LOP3.LUT R4, R4, 0xffffff80, RZ, 0xc0, !PT ;  /* 0xffffff8004047812 */ /* 0x000fe400078ec0ff */
[----:B------:R-:W-:Y:S02]  /*0120*/  LOP3.LUT R9, R8, 0xfffffff8, RZ, 0xc0, !PT ;  /* 0xfffffff808097812 */ /* 0x000fe400078ec0ff */
[----:B------:R-:W-:Y:S01]  /*0130*/  LOP3.LUT R5, R5, 0xfffffff8, RZ, 0xc0, !PT ;  /* 0xfffffff805057812 */ /* 0x000fe200078ec0ff */
[----:B------:R-:W-:Y:S02]  /*0140*/  IMAD.IADD R3, R3, 0x1, -R4 ;  /* 0x0000000103037824 */ /* 0x000fe400078e0a04 */
[----:B------:R-:W-:Y:S01]  /*0150*/  IMAD.IADD R4, R6, 0x1, -R9 ;  /* 0x0000000106047824 */ /* 0x000fe200078e0a09 */
[----:B------:R-:W-:Y:S01]  /*0160*/  CS2R R8, SRZ ;  /* 0x0000000000087805 */ /* 0x000fe2000001ff00 */
[----:B------:R-:W-:Y:S01]  /*0170*/  IMAD.IADD R5, R2, 0x1, -R5 ;  /* 0x0000000102057824 */ /* 0x000fe200078e0a05 */
[----:B------:R-:W-:Y:S01]  /*0180*/  ISETP.GE.AND P0, PT, R3, 0x40, PT ;  /* 0x000000400300780c */ /* 0x000fe20003f06270 */
[----:B--2---:R-:W-:Y:S01]  /*0190*/  IMAD.WIDE R16, R4, 0x8, R14 ;  /* 0x0000000804107825 */ /* 0x004fe200078e020e */
[----:B------:R-:W-:-:S11]  /*01a0*/  CS2R R14, SRZ ;  /* 0x00000000000e7805 */ /* 0x000fd6000001ff00 */
[----:B------:R1:W2:Y:S01]  /*01b0*/  @!P0 LDG.E.EL.64 R8, desc[UR4][R16.64] ;  /* 0x0000000410088981 */ /* 0x0002a2000c2e1b00 */
[----:B----4-:R-:W-:Y:S01]  /*01c0*/  IMAD.WIDE R18, R5, 0x8, R10 ;  /* 0x0000000805127825 */ /* 0x010fe200078e020a */
[----:B------:R-:W-:-:S03]  /*01d0*/  CS2R R10, SRZ ;  /* 0x00000000000a7805 */ /* 0x000fc6000001ff00 */
[----:B-----5:R-:W-:Y:S01]  /*01e0*/  IMAD.WIDE R12, R5, 0x8, R12 ;  /* 0x00000008050c7825 */ /* 0x020fe200078e020c */
[----:B------:R3:W4:Y:S04]  /*01f0*/  @!P0 LDG.E.EL.64 R14, desc[UR4][R18.64] ;  /* 0x00000004120e8981 */ /* 0x000728000c2e1b00 */
[----:B------:R-:W5:Y:S01]  /*0200*/  @!P0 LDG.E.EL.64 R10, desc[UR4][R12.64] ;  /* 0x000000040c0a8981 */ /* 0x000f62000c2e1b00 */
[----:B-1----:R-:W-:Y:S01]  /*0210*/  LEA.HI R16, R7, R2, RZ, 0xd ;  /* 0x0000000207107211 */ /* 0x002fe200078f68ff */
[----:B---3--:R-:W-:Y:S01]  /*0220*/  IMAD.SHL.U32 R19, R3, 0x10, RZ ;  /* 0x0000001003137824 */ /* 0x008fe200078e00ff */
[----:B--2---:R-:W-:Y:S02]  /*0230*/  SEL R20, R9, RZ, !P0 ;  /* 0x000000ff09147207 */ /* 0x004fe40004000000 */
[----:B------:R-:W-:-:S02]  /*0240*/  SEL R21, R8, RZ, !P0 ;  /* 0x000000ff08157207 */ /* 0x000fc40004000000 */
[----:B------:R-:W-:Y:S02]  /*0250*/  SHF.R.U32.HI R9, RZ, 0x1d, R20 ;  /* 0x0000001dff097819 */ /* 0x000fe40000011614 */
[----:B----4-:R-:W-:Y:S02]  /*0260*/  SEL R6, R14, RZ, !P0 ;  /* 0x000000ff0e067207 */ /* 0x010fe40004000000 */
[----:B------:R-:W-:Y:S02]  /*0270*/  LOP3.LUT R8, R9, 0x4, RZ, 0xc0, !PT ;  /* 0x0000000409087812 */ /* 0x000fe400078ec0ff */
[----:B------:R-:W-:Y:S02]  /*0280*/  SEL R9, R15, RZ, !P0 ;  /* 0x000000ff0f097207 */ /* 0x000fe40004000000 */
[----:B------:R-:W-:Y:S02]  /*0290*/  IADD3 R21, P1, R8, R21, RZ ;  /* 0x0000001508157210 */ /* 0x000fe40007f3e0ff */
[----:B-----5:R-:W-:-:S02]  /*02a0*/  SEL R8, R11, RZ, !P0 ;  /* 0x000000ff0b087207 */ /* 0x020fc40004000000 */
[----:B------:R-:W-:Y:S01]  /*02b0*/  SEL R17, R10, RZ, !P0 ;  /* 0x000000ff0a117207 */ /* 0x000fe20004000000 */
[----:B------:R-:W-:Y:S01]  /*02c0*/  IMAD.X R20, RZ, RZ, R20, P1 ;  /* 0x000000ffff147224 */ /* 0x000fe200008e0614 */
[----:B------:R-:W-:Y:S01]  /*02d0*/  SHF.R.U32.HI R14, RZ, 0x1b, R9 ;  /* 0x0000001bff0e7819 */ /* 0x000fe20000011609 */
[----:B------:R-:W1:Y:S01]  /*02e0*/  LDC.64 R10, c[0x0][0x238] ;  /* 0x00008e00ff0a7b82 */ /* 0x000e620000000a00 */
[----:B------:R-:W-:Y:S02]  /*02f0*/  LEA R15, P2, R6, UR6, 0x2 ;  /* 0x00000006060f7c11 */ /* 0x000fe4000f8410ff */
[----:B------:R-:W-:Y:S02]  /*0300*/  SHF.R.U32.HI R12, RZ, 0x1b, R8 ;  /* 0x0000001bff0c7819 */ /* 0x000fe40000011608 */
[----:B------:R-:W-:Y:S02]  /*0310*/  LEA R13, P3, R17, UR6, 0x2 ;  /* 0x00000006110d7c11 */ /* 0x000fe4000f8610ff */
[C---:B------:R-:W-:Y:S01]  /*0320*/  SHF.L.U64.HI R20, R21.reuse, 0x4, R20 ;  /* 0x0000000415147819 */ /* 0x040fe20000010214 */
[----:B------:R-:W-:Y:S01]  /*0330*/  IMAD.SHL.U32 R21, R21, 0x10, RZ ;  /* 0x0000001015157824 */ /* 0x000fe200078e00ff */
[----:B------:R-:W-:-:S02]  /*0340*/  LOP3.LUT R14, R14, 0x10, RZ, 0xc0, !PT ;  /* 0x000000100e0e7812 */ /* 0x000fc400078ec0ff */
[----:B------:R-:W-:Y:S02]  /*0350*/  LEA.HI.X R6, R6, UR7, R9, 0x2, P2 ;  /* 0x0000000706067c11 */ /* 0x000fe400090f1409 */
[----:B------:R-:W-:Y:S02]  /*0360*/  LOP3.LUT R12, R12, 0x10, RZ, 0xc0, !PT ;  /* 0x000000100c0c7812 */ /* 0x000fe400078ec0ff */
[----:B------:R-:W-:Y:S01]  /*0370*/  LEA.HI.X R17, R17, UR7, R8, 0x2, P3 ;  /* 0x0000000711117c11 */ /* 0x000fe200098f1408 */
[----:B------:R-:W-:Y:S01]  /*0380*/  ULDC.64 UR6, c[0x0][0x248] ;  /* 0x0000920000067ab9 */ /* 0x000fe20000000a00 */
[----:B------:R-:W2:Y:S01]  /*0390*/  LDC.64 R8, c[0x0][0x210] ;  /* 0x00008400ff087b82 */ /* 0x000ea20000000a00 */
[C---:B------:R-:W-:Y:S02]  /*03a0*/  IADD3 R14, P2, P1, R21.reuse, R15, R14 ;  /* 0x0000000f150e7210 */ /* 0x040fe4000795e00e */
[----:B------:R-:W-:Y:S02]  /*03b0*/  IADD3 R12, P3, P4, R21, R13, R12 ;  /* 0x0000000d150c7210 */ /* 0x000fe40007c7e00c */
[----:B------:R-:W-:-:S02]  /*03c0*/  IADD3.X R15, R20, R6, RZ, P2, P1 ;  /* 0x00000006140f7210 */ /* 0x000fc400017e24ff */
[----:B------:R-:W-:Y:S01]  /*03d0*/  IADD3.X R13, R20, R17, RZ, P3, P4 ;  /* 0x00000011140d7210 */ /* 0x000fe20001fe84ff */
[----:B------:R-:W3:Y:S01]  /*03e0*/  LDC.64 R6, c[0x0][0x240] ;  /* 0x00009000ff067b82 */ /* 0x000ee20000000a00 */
[----:B------:R-:W-:Y:S01]  /*03f0*/  SHF.R.S32.HI R17, RZ, 0xd, R16 ;  /* 0x0000000dff117819 */ /* 0x000fe20000011410 */
[----:B------:R-:W-:Y:S01]  /*0400*/  IMAD.WIDE R14, R19, 0x4, R14 ;  /* 0x00000004130e7825 */ /* 0x000fe200078e020e */
[----:B------:R-:W-:-:S03]  /*0410*/  LOP3.LUT R16, R16, 0xffffe000, RZ, 0xc0, !PT ;  /* 0xffffe00010107812 */ /* 0x000fc600078ec0ff */
[----:B------:R-:W-:-:S04]  /*0420*/  IMAD.WIDE R18, R19, 0x4, R12 ;  /* 0x0000000413127825 */ /* 0x000fc800078e020c */
[C---:B------:R-:W-:Y:S02]  /*0430*/  IMAD.SHL.U32 R21, R17.reuse, 0x400, RZ ;  /* 0x0000040011157824 */ /* 0x040fe400078e00ff */
[----:B------:R-:W-:Y:S02]  /*0440*/  IMAD.SHL.U32 R17, R17, 0x1000, RZ ;  /* 0x0000100011117824 */ /* 0x000fe400078e00ff */
[----:B------:R-:W-:-:S04]  /*0450*/  IMAD.WIDE R12, R21, 0x4, R14 ;  /* 0x00000004150c7825 */ /* 0x000fc800078e020e */
[----:B------:R-:W-:Y:S01]  /*0460*/  IMAD.WIDE R14, R21, 0x4, R18 ;  /* 0x00000004150e7825 */ /* 0x000fe200078e0212 */
[----:B------:R-:W-:-:S03]  /*0470*/  IADD3 R19, R17, R2, -R16 ;  /* 0x0000000211137210 */ /* 0x000fc60007ffe810 */
[----:B-1----:R-:W-:-:S04]  /*0480*/  IMAD.WIDE R10, R5, 0x4, R10 ;  /* 0x00000004050a7825 */ /* 0x002fc800078e020a */
[----:B--2---:R-:W-:Y:S01]  /*0490*/  IMAD.WIDE R8, R19, 0x4, R8 ;  /* 0x0000000413087825 */ /* 0x004fe200078e0208 */
[----:B------:R-:W-:-:S03]  /*04a0*/  LOP3.LUT R19, R0, 0xffffffc0, RZ, 0xc0, !PT ;  /* 0xffffffc000137812 */ /* 0x000fc600078ec0ff */
[----:B------:R-:W-:Y:S02]  /*04b0*/  IMAD.MOV.U32 R5, RZ, RZ, RZ ;  /* 0x000000ffff057224 */ /* 0x000fe400078e00ff */
[----:B------:R-:W-:Y:S02]  /*04c0*/  IMAD.MOV.U32 R16, RZ, RZ, RZ ;  /* 0x000000ffff107224 */ /* 0x000fe400078e00ff */
[----:B------:R-:W-:Y:S02]  /*04d0*/  IMAD.IADD R0, R2, 0x1, -R19 ;  /* 0x0000000102007824 */ /* 0x000fe400078e0a13 */
[----:B------:R-:W-:Y:S01]  /*04e0*/  IMAD.MOV.U32 R18, RZ, RZ, RZ ;  /* 0x000000ffff127224 */ /* 0x000fe200078e00ff */
[----:B------:R1:W2:Y:S01]  /*04f0*/  @!P0 LDG.E.EL R5, desc[UR4][R12.64] ;  /* 0x000000040c058981 */ /* 0x0002a2000c2e1900 */
[----:B------:R-:W-:Y:S02]  /*0500*/  IMAD.SHL.U32 R19, R3, 0x40, RZ ;  /* 0x0000004003137824 */ /* 0x000fe400078e00ff */
[----:B---3--:R-:W-:Y:S01]  /*0510*/  IMAD.WIDE R6, R4, 0x4, R6 ;  /* 0x0000000404067825 */ /* 0x008fe200078e0206 */
[----:B------:R3:W4:Y:S01]  /*0520*/  @!P0 LDG.E.EL R16, desc[UR4][R14.64] ;  /* 0x000000040e108981 */ /* 0x000722000c2e1900 */
[----:B------:R-:W-:-:S02]  /*0530*/  SHF.R.S32.HI R20, RZ, 0x1f, R17 ;  /* 0x0000001fff147819 */ /* 0x000fc40000011411 */
[----:B------:R-:W-:Y:S01]  /*0540*/  IMAD.MOV.U32 R4, RZ, RZ, RZ ;  /* 0x000000ffff047224 */ /* 0x000fe200078e00ff */
[----:B------:R-:W-:Y:S01]  /*0550*/  IADD3 R21, P2, P3, R19, R0, R17 ;  /* 0x0000000013157210 */ /* 0x000fe20007b5e011 */
[----:B------:R5:W4:Y:S01]  /*0560*/  @!P0 LDG.E.EL R18, desc[UR4][R10.64] ;  /* 0x000000040a128981 */ /* 0x000b22000c2e1900 */
[----:B------:R-:W-:Y:S01]  /*0570*/  SHF.R.S32.HI R17, RZ, 0x1f, R0 ;  /* 0x0000001fff117819 */ /* 0x000fe20000011400 */
[----:B------:R-:W-:Y:S01]  /*0580*/  IMAD.MOV.U32 R0, RZ, RZ, RZ ;  /* 0x000000ffff007224 */ /* 0x000fe200078e00ff */
[----:B------:R-:W-:Y:S01]  /*0590*/  SHF.R.S32.HI R19, RZ, 0x1f, R19 ;  /* 0x0000001fff137819 */ /* 0x000fe20000011413 */
[----:B------:R-:W4:Y:S01]  /*05a0*/  @!P0 LDG.E R4, desc[UR4][R8.64] ;  /* 0x0000000408048981 */ /* 0x000f22000c1e1900 */
[----:B------:R-:W-:Y:S02]  /*05b0*/  ISETP.GT.AND P1, PT, R3, 0x3f, PT ;  /* 0x0000003f0300780c */ /* 0x000fe40003f24270 */
[----:B------:R-:W-:Y:S01]  /*05c0*/  IADD3.X R20, R19, R17, R20, P2, P3 ;  /* 0x0000001113147210 */ /* 0x000fe200017e6414 */
[----:B------:R-:W4:Y:S01]  /*05d0*/  @!P0 LDG.E.EL R0, desc[UR4][R6.64] ;  /* 0x0000000406008981 */ /* 0x000f22000c2e1900 */
[C---:B-1----:R-:W-:Y:S01]  /*05e0*/  LEA R12, P2, R21.reuse, UR6, 0x2 ;  /* 0x00000006150c7c11 */ /* 0x042fe2000f8410ff */
[----:B---3--:R-:W-:Y:S01]  /*05f0*/  IMAD.MOV.U32 R14, RZ, RZ, RZ ;  /* 0x000000ffff0e7224 */ /* 0x008fe200078e00ff */
[----:B-----5:R-:W1:Y:S02]  /*0600*/  LDC.64 R10, c[0x0][0x250] ;  /* 0x00009400ff0a7b82 */ /* 0x020e640000000a00 */
[----:B------:R-:W-:-:S05]  /*0610*/  LEA.HI.X R13, R21, UR7, R20, 0x2, P2 ;  /* 0x00000007150d7c11 */ /* 0x000fca00090f1414 */
[----:B------:R-:W3:Y:S01]  /*0620*/  @P1 LDG.E R14, desc[UR4][R12.64+-0x4000] ;  /* 0xffc000040c0e1981 */ /* 0x000ee2000c1e1900 */
[----:B-1----:R-:W-:Y:S01]  /*0630*/  IMAD.WIDE R10, R2, 0x4, R10 ;  /* 0x00000004020a7825 */ /* 0x002fe200078e020a */
[----:B--2---:R-:W-:Y:S02]  /*0640*/  SEL R5, R5, RZ, !P0 ;  /* 0x000000ff05057207 */ /* 0x004fe40004000000 */
[----:B----4-:R-:W-:Y:S02]  /*0650*/  SEL R16, R16, RZ, !P0 ;  /* 0x000000ff10107207 */ /* 0x010fe40004000000 */
[----:B------:R-:W-:-:S03]  /*0660*/  SEL R18, R18, RZ, !P0 ;  /* 0x000000ff12127207 */ /* 0x000fc60004000000 */
[----:B------:R-:W-:Y:S01]  /*0670*/  FADD R16, -R5, R16 ;  /* 0x0000001005107221 */ /* 0x000fe20000000100 */
[----:B------:R-:W-:-:S03]  /*0680*/  SEL R3, R4, RZ, !P0 ;  /* 0x000000ff04037207 */ /* 0x000fc60004000000 */
[----:B------:R-:W-:Y:S01]  /*0690*/  FFMA R18, R16, R18, R5 ;  /* 0x0000001210127223 */ /* 0x000fe20000000005 */
[----:B------:R-:W-:-:S03]  /*06a0*/  SEL R0, R0, RZ, !P0 ;  /* 0x000000ff00007207 */ /* 0x000fc60004000000 */
[----:B------:R-:W-:-:S04]  /*06b0*/  FADD R18, -R3, R18 ;  /* 0x0000001203127221 */ /* 0x000fc80000000100 */
[----:B------:R-:W-:Y:S01]  /*06c0*/  FFMA R3, R18, R0, R3 ;  /* 0x0000000012037223 */ /* 0x000fe20000000003 */
[----:B---3--:R-:W-:-:S05]  /*06d0*/  @P0 SEL R3, R14, RZ, P1 ;  /* 0x000000ff0e030207 */ /* 0x008fca0000800000 */
[----:B------:R-:W-:Y:S01]  /*06e0*/  STG.E desc[UR4][R10.64], R3 ;  /* 0x000000030a007986 */ /* 0x000fe2000c101904 */
[----:B------:R-:W-:Y:S05]  /*06f0*/  EXIT ;  /* 0x000000000000794d */ /* 0x000fea0003800000 */
.L_x_0:
[----:B------:R-:W-:-:S00]  /*0700*/  BRA `(.L_x_0) ;  /* 0xfffffffc00fc7947 */ /* 0x000fc0000383ffff */
[----:B------:R-:W-:-:S00]  /*0710*/  NOP ;  /* 0x0000000000007918 */ /* 0x000fc00000000000 */
        /* <DEDUP_REMOVED lines=14> */
.L_x_1:


//--------------------- .nv.constant0.triton_poi_fused_cat_57 --------------------------
	.section	.nv.constant0.triton_poi_fused_cat_57,"a",@progbits
	.sectionflags	@""
	.align	4
.nv.constant0.triton_poi_fused_cat_57:
	.zero		604
